//
// Generated by NVIDIA NVVM Compiler
//
// Compiler Build ID: CL-36424714
// Cuda compilation tools, release 13.0, V13.0.88
// Based on NVVM 20.0.0
//

.version 9.0
.target sm_100
.address_size 64

	// .globl	cubeRtKernel

.visible .entry cubeRtKernel(
	.param .u64 .ptr .align 1 cubeRtKernel_param_0,
	.param .u32 cubeRtKernel_param_1,
	.param .u64 .ptr .align 1 cubeRtKernel_param_2,
	.param .u32 cubeRtKernel_param_3,
	.param .u32 cubeRtKernel_param_4
)
{
	.reg .pred 	%p<4>;
	.reg .b32 	%r<30>;
	.reg .b32 	%f<7>;
	.reg .b64 	%rd<9>;
	.reg .b64 	%fd<22>;

	ld.param.u64 	%rd1, [cubeRtKernel_param_0];
	ld.param.u32 	%r2, [cubeRtKernel_param_1];
	ld.param.u64 	%rd2, [cubeRtKernel_param_2];
	ld.param.u32 	%r3, [cubeRtKernel_param_3];
	ld.param.u32 	%r4, [cubeRtKernel_param_4];
	mov.u32 	%r5, %ctaid.x;
	mov.u32 	%r6, %ntid.x;
	mov.u32 	%r7, %tid.x;
	mad.lo.s32 	%r1, %r5, %r6, %r7;
	setp.ge.s32 	%p1, %r1, %r4;
	@%p1 bra 	$L__BB0_2;
	cvta.to.global.u64 	%rd3, %rd1;
	cvta.to.global.u64 	%rd4, %rd2;
	mul.lo.s32 	%r8, %r2, %r1;
	mul.wide.s32 	%rd5, %r8, 8;
	add.s64 	%rd6, %rd3, %rd5;
	ld.global.f64 	%fd1, [%rd6];
	{
	.reg .b32 %temp; 
	mov.b64 	{%r9, %temp}, %fd1;
	}
	{
	.reg .b32 %temp; 
	mov.b64 	{%temp, %r10}, %fd1;
	}
	and.b32  	%r11, %r10, 2147483647;
	setp.lt.u32 	%p2, %r11, 1048576;
	mov.b64 	%fd2, {%r9, %r11};
	mul.f64 	%fd3, %fd2, 0d4350000000000000;
	{
	.reg .b32 %temp; 
	mov.b64 	{%r12, %temp}, %fd3;
	}
	{
	.reg .b32 %temp; 
	mov.b64 	{%temp, %r13}, %fd3;
	}
	selp.b32 	%r14, %r12, %r9, %p2;
	selp.b32 	%r15, %r13, %r11, %p2;
	selp.b32 	%r16, 4078, 1048576, %p2;
	shr.u32 	%r17, %r15, 20;
	add.s32 	%r18, %r17, -1022;
	cvt.rn.f32.s32 	%f1, %r18;
	mul.f32 	%f2, %f1, 0f3EAAAAAB;
	cvt.rni.s32.f32 	%r19, %f2;
	mad.lo.s32 	%r20, %r19, -3145728, %r15;
	mov.b64 	%fd4, {%r14, %r20};
	cvt.rn.f32.f64 	%f3, %fd4;
	lg2.approx.ftz.f32 	%f4, %f3;
	mul.f32 	%f5, %f4, 0f3EAAAAAB;
	ex2.approx.ftz.f32 	%f6, %f5;
	cvt.f64.f32 	%fd5, %f6;
	mul.f64 	%fd6, %fd5, %fd5;
	{
	.reg .b32 %temp; 
	mov.b64 	{%r21, %temp}, %fd6;
	}
	{
	.reg .b32 %temp; 
	mov.b64 	{%temp, %r22}, %fd6;
	}
	add.s32 	%r23, %r22, 1048576;
	mov.b64 	%fd7, {%r21, %r23};
	fma.rn.f64 	%fd8, %fd7, %fd5, %fd4;
	rcp.approx.ftz.f64 	%fd9, %fd8;
	neg.f64 	%fd10, %fd8;
	fma.rn.f64 	%fd11, %fd10, %fd9, 0d3FF0000000000000;
	fma.rn.f64 	%fd12, %fd11, %fd11, %fd11;
	fma.rn.f64 	%fd13, %fd12, %fd9, %fd9;
	neg.f64 	%fd14, %fd5;
	fma.rn.f64 	%fd15, %fd6, %fd14, %fd4;
	mul.f64 	%fd16, %fd15, %fd13;
	fma.rn.f64 	%fd17, %fd5, %fd16, %fd5;
	{
	.reg .b32 %temp; 
	mov.b64 	{%r24, %temp}, %fd17;
	}
	{
	.reg .b32 %temp; 
	mov.b64 	{%temp, %r25}, %fd17;
	}
	add.s32 	%r26, %r19, %r16;
	shl.b32 	%r27, %r26, 20;
	add.s32 	%r28, %r25, %r27;
	mov.b64 	%fd18, {%r24, %r28};
	copysign.f64 	%fd19, %fd1, %fd18;
	add.f64 	%fd20, %fd1, %fd1;
	setp.equ.f64 	%p3, %fd20, %fd1;
	selp.f64 	%fd21, %fd20, %fd19, %p3;
	mul.lo.s32 	%r29, %r3, %r1;
	mul.wide.s32 	%rd7, %r29, 8;
	add.s64 	%rd8, %rd4, %rd7;
	st.global.f64 	[%rd8], %fd21;
$L__BB0_2:
	ret;

}


// ===== COMPILED SASS (sm_100) =====

	.target	sm_100

	.elftype	@"ET_EXEC"


//--------------------- .note.nv.tkinfo           --------------------------
	.section	.note.nv.tkinfo,"",@"SHT_NOTE"
	.sectionflags	@"SHF_NOTE_NV_TKINFO"
	.tkinfo
        /*0018*/ 	.word	0x00000002
        /*0030*/ 	.string	""
        /*0030*/ 	.string	"ptxas"
        /*0030*/ 	.string	"Cuda compilation tools, release 13.0, V13.0.88"
        /*0030*/ 	.string	"Build cuda_13.0.r13.0/compiler.36424714_0"
        /*0030*/ 	.string	"-arch sm_100 -m 64 "



//--------------------- .note.nv.cuinfo           --------------------------
	.section	.note.nv.cuinfo,"",@"SHT_NOTE"
	.sectionflags	@"SHF_NOTE_NV_CUINFO"
        /*0018*/ 	.short	0x0002
        /*001a*/ 	.short	0x0064
        /*001c*/ 	.short	0x0082
	.zero		2


//--------------------- .nv.info                  --------------------------
	.section	.nv.info,"",@"SHT_CUDA_INFO"
	.align	4


	//----- nvinfo : EIATTR_REGCOUNT
	.align		4
        /*0000*/ 	.byte	0x04, 0x2f
        /*0002*/ 	.short	(.L_1 - .L_0)
	.align		4
.L_0:
        /*0004*/ 	.word	index@(cubeRtKernel)
        /*0008*/ 	.word	0x00000015


	//----- nvinfo : EIATTR_FRAME_SIZE
	.align		4
.L_1:
        /*000c*/ 	.byte	0x04, 0x11
        /*000e*/ 	.short	(.L_3 - .L_2)
	.align		4
.L_2:
        /*0010*/ 	.word	index@(cubeRtKernel)
        /*0014*/ 	.word	0x00000000


	//----- nvinfo : EIATTR_MIN_STACK_SIZE
	.align		4
.L_3:
        /*0018*/ 	.byte	0x04, 0x12
        /*001a*/ 	.short	(.L_5 - .L_4)
	.align		4
.L_4:
        /*001c*/ 	.word	index@(cubeRtKernel)
        /*0020*/ 	.word	0x00000000
.L_5:


//--------------------- .nv.compat                --------------------------
	.section	.nv.compat,"",@"SHT_CUDA_COMPAT_INFO"
	.align	4
        /*0000*/ 	.byte	0x02, 0x09, 0x00, 0x00, 0x02, 0x02, 0x01, 0x00, 0x02, 0x05, 0x05, 0x00, 0x03, 0x07, 0x01, 0x01
        /*0010*/ 	.byte	0x02, 0x03, 0x00, 0x00, 0x02, 0x06, 0x01, 0x00, 0x04, 0x0b, 0x08, 0x00, 0x01, 0x00, 0x00, 0x00
        /*0020*/ 	.byte	0x00, 0x00, 0x00, 0x00


//--------------------- .nv.info.cubeRtKernel     --------------------------
	.section	.nv.info.cubeRtKernel,"",@"SHT_CUDA_INFO"
	.sectionflags	@""
	.align	4


	//----- nvinfo : EIATTR_CUDA_API_VERSION
	.align		4
        /*0000*/ 	.byte	0x04, 0x37
        /*0002*/ 	.short	(.L_7 - .L_6)
.L_6:
        /*0004*/ 	.word	0x00000082


	//----- nvinfo : EIATTR_KPARAM_INFO
	.align		4
.L_7:
        /*0008*/ 	.byte	0x04, 0x17
        /*000a*/ 	.short	(.L_9 - .L_8)
.L_8:
        /*000c*/ 	.word	0x00000000
        /*0010*/ 	.short	0x0004
        /*0012*/ 	.short	0x001c
        /*0014*/ 	.byte	0x00, 0xf0, 0x11, 0x00


	//----- nvinfo : EIATTR_KPARAM_INFO
	.align		4
.L_9:
        /*0018*/ 	.byte	0x04, 0x17
        /*001a*/ 	.short	(.L_11 - .L_10)
.L_10:
        /*001c*/ 	.word	0x00000000
        /*0020*/ 	.short	0x0003
        /*0022*/ 	.short	0x0018
        /*0024*/ 	.byte	0x00, 0xf0, 0x11, 0x00


	//----- nvinfo : EIATTR_KPARAM_INFO
	.align		4
.L_11:
        /*0028*/ 	.byte	0x04, 0x17
        /*002a*/ 	.short	(.L_13 - .L_12)
.L_12:
        /*002c*/ 	.word	0x00000000
        /*0030*/ 	.short	0x0002
        /*0032*/ 	.short	0x0010
        /*0034*/ 	.byte	0x00, 0xf5, 0x21, 0x00


	//----- nvinfo : EIATTR_KPARAM_INFO
	.align		4
.L_13:
        /*0038*/ 	.byte	0x04, 0x17
        /*003a*/ 	.short	(.L_15 - .L_14)
.L_14:
        /*003c*/ 	.word	0x00000000
        /*0040*/ 	.short	0x0001
        /*0042*/ 	.short	0x0008
        /*0044*/ 	.byte	0x00, 0xf0, 0x11, 0x00


	//----- nvinfo : EIATTR_KPARAM_INFO
	.align		4
.L_15:
        /*0048*/ 	.byte	0x04, 0x17
        /*004a*/ 	.short	(.L_17 - .L_16)
.L_16:
        /*004c*/ 	.word	0x00000000
        /*0050*/ 	.short	0x0000
        /*0052*/ 	.short	0x0000
        /*0054*/ 	.byte	0x00, 0xf5, 0x21, 0x00


	//----- nvinfo : EIATTR_SPARSE_MMA_MASK
	.align		4
.L_17:
        /*0058*/ 	.byte	0x03, 0x50
        /*005a*/ 	.short	0x0000


	//----- nvinfo : EIATTR_MAXREG_COUNT
	.align		4
        /*005c*/ 	.byte	0x03, 0x1b
        /*005e*/ 	.short	0x00ff


	//----- nvinfo : EIATTR_MERCURY_ISA_VERSION
	.align		4
        /*0060*/ 	.byte	0x03, 0x5f
        /*0062*/ 	.short	0x0101


	//----- nvinfo : EIATTR_VRC_CTA_INIT_COUNT
	.align		4
        /*0064*/ 	.byte	0x02, 0x4a
	.zero		1
	.zero		1


	//----- nvinfo : EIATTR_EXIT_INSTR_OFFSETS
	.align		4
        /*0068*/ 	.byte	0x04, 0x1c
        /*006a*/ 	.short	(.L_19 - .L_18)


	//   ....[0]....
.L_18:
        /*006c*/ 	.word	0x00000070


	//   ....[1]....
        /*0070*/ 	.word	0x00000370


	//----- nvinfo : EIATTR_CBANK_PARAM_SIZE
	.align		4
.L_19:
        /*0074*/ 	.byte	0x03, 0x19
        /*0076*/ 	.short	0x0020


	//----- nvinfo : EIATTR_PARAM_CBANK
	.align		4
        /*0078*/ 	.byte	0x04, 0x0a
        /*007a*/ 	.short	(.L_21 - .L_20)
	.align		4
.L_20:
        /*007c*/ 	.word	index@(.nv.constant0.cubeRtKernel)
        /*0080*/ 	.short	0x0380
        /*0082*/ 	.short	0x0020


	//----- nvinfo : EIATTR_SW_WAR
	.align		4
.L_21:
        /*0084*/ 	.byte	0x04, 0x36
        /*0086*/ 	.short	(.L_23 - .L_22)
.L_22:
        /*0088*/ 	.word	0x00000008
.L_23:


//--------------------- .nv.callgraph             --------------------------
	.section	.nv.callgraph,"",@"SHT_CUDA_CALLGRAPH"
	.align	4
	.sectionentsize	8
	.align		4
        /*0000*/ 	.word	0x00000000
	.align		4
        /*0004*/ 	.word	0xffffffff
	.align		4
        /*0008*/ 	.word	0x00000000
	.align		4
        /*000c*/ 	.word	0xfffffffe
	.align		4
        /*0010*/ 	.word	0x00000000
	.align		4
        /*0014*/ 	.word	0xfffffffd
	.align		4
        /*0018*/ 	.word	0x00000000
	.align		4
        /*001c*/ 	.word	0xfffffffc


//--------------------- .text.cubeRtKernel        --------------------------
	.section	.text.cubeRtKernel,"ax",@progbits
	.align	128
        .global         cubeRtKernel
        .type           cubeRtKernel,@function
        .size           cubeRtKernel,(.L_x_1 - cubeRtKernel)
        .other          cubeRtKernel,@"STO_CUDA_ENTRY STV_DEFAULT"
cubeRtKernel:
.text.cubeRtKernel:
[----:B------:R-:W-:Y:S01]  /*0000*/  LDC R1, c[0x0][0x37c] ;  /* 0x0000df00ff017b82 */ /* 0x000fe20000000800 */
[----:B------:R-:W0:Y:S07]  /*0010*/  S2R R3, SR_TID.X ;  /* 0x0000000000037919 */ /* 0x000e2e0000002100 */
[----:B------:R-:W0:Y:S01]  /*0020*/  S2UR UR4, SR_CTAID.X ;  /* 0x00000000000479c3 */ /* 0x000e220000002500 */
[----:B------:R-:W1:Y:S07]  /*0030*/  LDCU UR5, c[0x0][0x39c] ;  /* 0x00007380ff0577ac */ /* 0x000e6e0008000800 */
[----:B------:R-:W0:Y:S02]  /*0040*/  LDC R0, c[0x0][0x360] ;  /* 0x0000d800ff007b82 */ /* 0x000e240000000800 */
[----:B0-----:R-:W-:-:S05]  /*0050*/  IMAD R0, R0, UR4, R3 ;  /* 0x0000000400007c24 */ /* 0x001fca000f8e0203 */
[----:B-1----:R-:W-:-:S13]  /*0060*/  ISETP.GE.AND P0, PT, R0, UR5, PT ;  /* 0x0000000500007c0c */ /* 0x002fda000bf06270 */
[----:B------:R-:W-:Y:S05]  /*0070*/  @P0 EXIT ;  /* 0x000000000000094d */ /* 0x000fea0003800000 */
[----:B------:R-:W0:Y:S01]  /*0080*/  LDC.64 R2, c[0x0][0x380] ;  /* 0x0000e000ff027b82 */ /* 0x000e220000000a00 */
[----:B------:R-:W1:Y:S01]  /*0090*/  LDCU UR6, c[0x0][0x388] ;  /* 0x00007100ff0677ac */ /* 0x000e620008000800 */
[----:B------:R-:W2:Y:S01]  /*00a0*/  LDCU.64 UR4, c[0x0][0x358] ;  /* 0x00006b00ff0477ac */ /* 0x000ea20008000a00 */
[----:B-1----:R-:W-:Y:S01]  /*00b0*/  IMAD R5, R0, UR6, RZ ;  /* 0x0000000600057c24 */ /* 0x002fe2000f8e02ff */
[----:B------:R-:W-:Y:S01]  /*00c0*/  MOV R14, RZ ;  /* 0x000000ff000e7202 */ /* 0x000fe20000000f00 */
[----:B------:R-:W1:Y:S02]  /*00d0*/  LDCU UR6, c[0x0][0x398] ;  /* 0x00007300ff0677ac */ /* 0x000e640008000800 */
[----:B0-----:R-:W-:-:S06]  /*00e0*/  IMAD.WIDE R2, R5, 0x8, R2 ;  /* 0x0000000805027825 */ /* 0x001fcc00078e0202 */
[----:B--2---:R-:W2:Y:S02]  /*00f0*/  LDG.E.64 R2, desc[UR4][R2.64] ;  /* 0x0000000402027981 */ /* 0x004ea4000c1e1b00 */
[----:B--2---:R-:W-:Y:S01]  /*0100*/  LOP3.LUT R5, R3, 0x7fffffff, RZ, 0xc0, !PT ;  /* 0x7fffffff03057812 */ /* 0x004fe200078ec0ff */
[----:B------:R-:W-:-:S03]  /*0110*/  IMAD.MOV.U32 R4, RZ, RZ, R2 ;  /* 0x000000ffff047224 */ /* 0x000fc600078e0002 */
[----:B------:R-:W-:-:S03]  /*0120*/  ISETP.GE.U32.AND P0, PT, R5, 0x100000, PT ;  /* 0x001000000500780c */ /* 0x000fc60003f06070 */
[----:B------:R-:W-:-:S10]  /*0130*/  DMUL R8, R4, 1.80143985094819840000e+16 ;  /* 0x4350000004087828 */ /* 0x000fd40000000000 */
[----:B------:R-:W-:Y:S02]  /*0140*/  SEL R5, R9, R5, !P0 ;  /* 0x0000000509057207 */ /* 0x000fe40004000000 */
[----:B------:R-:W-:Y:S02]  /*0150*/  SEL R8, R8, R2, !P0 ;  /* 0x0000000208087207 */ /* 0x000fe40004000000 */
[----:B------:R-:W-:-:S04]  /*0160*/  LEA.HI R4, R5, 0xfffffc02, RZ, 0xc ;  /* 0xfffffc0205047811 */ /* 0x000fc800078f60ff */
[----:B------:R-:W-:-:S05]  /*0170*/  I2FP.F32.S32 R4, R4 ;  /* 0x0000000400047245 */ /* 0x000fca0000201400 */
[----:B------:R-:W-:-:S06]  /*0180*/  FMUL R4, R4, 0.3333333432674407959 ;  /* 0x3eaaaaab04047820 */ /* 0x000fcc0000400000 */
[----:B------:R-:W0:Y:S02]  /*0190*/  F2I.NTZ R4, R4 ;  /* 0x0000000400047305 */ /* 0x000e240000203100 */
[----:B0-----:R-:W-:-:S06]  /*01a0*/  IMAD R9, R4, -0x300000, R5 ;  /* 0xffd0000004097824 */ /* 0x001fcc00078e0205 */
[----:B------:R-:W0:Y:S08]  /*01b0*/  F2F.F32.F64 R5, R8 ;  /* 0x0000000800057310 */ /* 0x000e300000301000 */
[----:B0-----:R-:W0:Y:S02]  /*01c0*/  MUFU.LG2 R5, R5 ;  /* 0x0000000500057308 */ /* 0x001e240000000c00 */
[----:B0-----:R-:W-:Y:S01]  /*01d0*/  FMUL R18, R5, 0.3333333432674407959 ;  /* 0x3eaaaaab05127820 */ /* 0x001fe20000400000 */
[C---:B------:R-:W-:Y:S01]  /*01e0*/  VIADD R5, R4.reuse, 0xfee ;  /* 0x00000fee04057836 */ /* 0x040fe20000000000 */
[----:B------:R-:W-:-:S04]  /*01f0*/  @P0 IADD3 R5, PT, PT, R4, 0x100000, RZ ;  /* 0x0010000004050810 */ /* 0x000fc80007ffe0ff */
[----:B------:R-:W0:Y:S08]  /*0200*/  MUFU.EX2 R6, R18 ;  /* 0x0000001200067308 */ /* 0x000e300000000800 */
[----:B0-----:R-:W0:Y:S02]  /*0210*/  F2F.F64.F32 R6, R6 ;  /* 0x0000000600067310 */ /* 0x001e240000201800 */
[----:B0-----:R-:W-:-:S10]  /*0220*/  DMUL R10, R6, R6 ;  /* 0x00000006060a7228 */ /* 0x001fd40000000000 */
[----:B------:R-:W-:Y:S01]  /*0230*/  IADD3 R13, PT, PT, R11, 0x100000, RZ ;  /* 0x001000000b0d7810 */ /* 0x000fe20007ffe0ff */
[----:B------:R-:W-:-:S06]  /*0240*/  IMAD.MOV.U32 R12, RZ, RZ, R10 ;  /* 0x000000ffff0c7224 */ /* 0x000fcc00078e000a */
[C-C-:B------:R-:W-:Y:S02]  /*0250*/  DFMA R12, R6.reuse, R12, R8.reuse ;  /* 0x0000000c060c722b */ /* 0x140fe40000000008 */
[----:B------:R-:W-:Y:S01]  /*0260*/  DFMA R8, -R6, R10, R8 ;  /* 0x0000000a0608722b */ /* 0x000fe20000000108 */
[----:B------:R-:W0:Y:S03]  /*0270*/  LDC.64 R10, c[0x0][0x390] ;  /* 0x0000e400ff0a7b82 */ /* 0x000e260000000a00 */
[----:B------:R-:W2:Y:S02]  /*0280*/  MUFU.RCP64H R15, R13 ;  /* 0x0000000d000f7308 */ /* 0x000ea40000001800 */
[----:B--2---:R-:W-:-:S08]  /*0290*/  DFMA R16, -R12, R14, 1 ;  /* 0x3ff000000c10742b */ /* 0x004fd0000000010e */
[----:B------:R-:W-:-:S08]  /*02a0*/  DFMA R16, R16, R16, R16 ;  /* 0x000000101010722b */ /* 0x000fd00000000010 */
[----:B------:R-:W-:-:S08]  /*02b0*/  DFMA R16, R14, R16, R14 ;  /* 0x000000100e10722b */ /* 0x000fd0000000000e */
[----:B------:R-:W-:-:S08]  /*02c0*/  DMUL R8, R16, R8 ;  /* 0x0000000810087228 */ /* 0x000fd00000000000 */
[----:B------:R-:W-:Y:S02]  /*02d0*/  DFMA R8, R6, R8, R6 ;  /* 0x000000080608722b */ /* 0x000fe40000000006 */
[----:B------:R-:W-:-:S08]  /*02e0*/  DADD R6, R2, R2 ;  /* 0x0000000002067229 */ /* 0x000fd00000000002 */
[----:B------:R-:W-:Y:S01]  /*02f0*/  IMAD R5, R5, 0x100000, R9 ;  /* 0x0010000005057824 */ /* 0x000fe200078e0209 */
[----:B------:R-:W-:-:S04]  /*0300*/  DSETP.NE.AND P0, PT, R6, R2, PT ;  /* 0x000000020600722a */ /* 0x000fc80003f05000 */
[----:B------:R-:W-:Y:S01]  /*0310*/  LOP3.LUT R5, R5, 0x80000000, R3, 0xb8, !PT ;  /* 0x8000000005057812 */ /* 0x000fe200078eb803 */
[----:B-1----:R-:W-:Y:S01]  /*0320*/  IMAD R3, R0, UR6, RZ ;  /* 0x0000000600037c24 */ /* 0x002fe2000f8e02ff */
[----:B------:R-:W-:Y:S02]  /*0330*/  FSEL R8, R6, R8, !P0 ;  /* 0x0000000806087208 */ /* 0x000fe40004000000 */
[----:B------:R-:W-:Y:S01]  /*0340*/  FSEL R9, R7, R5, !P0 ;  /* 0x0000000507097208 */ /* 0x000fe20004000000 */
[----:B0-----:R-:W-:-:S05]  /*0350*/  IMAD.WIDE R2, R3, 0x8, R10 ;  /* 0x0000000803027825 */ /* 0x001fca00078e020a */
[----:B------:R-:W-:Y:S01]  /*0360*/  STG.E.64 desc[UR4][R2.64], R8 ;  /* 0x0000000802007986 */ /* 0x000fe2000c101b04 */
[----:B------:R-:W-:Y:S05]  /*0370*/  EXIT ;  /* 0x000000000000794d */ /* 0x000fea0003800000 */
.L_x_0:
[----:B------:R-:W-:-:S00]  /*0380*/  BRA `(.L_x_0) ;  /* 0xfffffffc00fc7947 */ /* 0x000fc0000383ffff */
[----:B------:R-:W-:-:S00]  /*0390*/  NOP ;  /* 0x0000000000007918 */ /* 0x000fc00000000000 */
        /* <DEDUP_REMOVED lines=14> */
.L_x_1:


//--------------------- .nv.shared.reserved.0     --------------------------
	.section	.nv.shared.reserved.0,"aw",@nobits
	.weak		__nv_reservedSMEM_offset_0_alias
	.size		__nv_reservedSMEM_offset_0_alias, 0, 64
	.other		__nv_reservedSMEM_offset_0_alias,@"STO_CUDA_RESERVED_SHARED STV_DEFAULT"
__nv_reservedSMEM_offset_0_alias:
	.zero		0
	.zero		64


//--------------------- .nv.constant0.cubeRtKernel --------------------------
	.section	.nv.constant0.cubeRtKernel,"a",@progbits
	.sectionflags	@""
	.align	4
.nv.constant0.cubeRtKernel:
	.zero		928


//--------------------- SYMBOLS --------------------------

	.type		.nv.reservedSmem.offset0,@object
	.size		.nv.reservedSmem.offset0,0x4
